	.headerflags	@"EF_CUDA_TEXMODE_UNIFIED EF_CUDA_64BIT_ADDRESS EF_CUDA_ACCELERATORS EF_CUDA_SM90 EF_CUDA_VIRTUAL_SM(EF_CUDA_SM90)"
	.elftype	@"ET_EXEC"


//--------------------- .nv.info                  --------------------------
	.section	.nv.info,"",@"SHT_CUDA_INFO"
	.align	4


	//----- nvinfo : EIATTR_REGCOUNT
	.align		4
        /*0000*/ 	.byte	0x04, 0x2f
        /*0002*/ 	.short	(.L_3 - .L_2)
	.align		4
.L_2:
        /*0004*/ 	.word	index@(triton_poi_fused__native_batch_norm_legit_no_training_add_37)
        /*0008*/ 	.word	0x00000016


	//----- nvinfo : EIATTR_MIN_STACK_SIZE
	.align		4
.L_3:
        /*000c*/ 	.byte	0x04, 0x12
        /*000e*/ 	.short	(.L_5 - .L_4)
	.align		4
.L_4:
        /*0010*/ 	.word	index@(triton_poi_fused__native_batch_norm_legit_no_training_add_37)
        /*0014*/ 	.word	0x00000000


	//----- nvinfo : EIATTR_FRAME_SIZE
	.align		4
.L_5:
        /*0018*/ 	.byte	0x04, 0x11
        /*001a*/ 	.short	(.L_7 - .L_6)
	.align		4
.L_6:
        /*001c*/ 	.word	index@(triton_poi_fused__native_batch_norm_legit_no_training_add_37)
        /*0020*/ 	.word	0x00000000


	//----- nvinfo : EIATTR_MIN_STACK_SIZE
	.align		4
.L_7:
        /*0024*/ 	.byte	0x04, 0x12
        /*0026*/ 	.short	(.L_9 - .L_8)
	.align		4
.L_8:
        /*0028*/ 	.word	index@(triton_poi_fused__native_batch_norm_legit_no_training_add_37)
        /*002c*/ 	.word	0x00000000
.L_9:


//--------------------- .nv.info.triton_poi_fused__native_batch_norm_legit_no_training_add_37 --------------------------
	.section	.nv.info.triton_poi_fused__native_batch_norm_legit_no_training_add_37,"",@"SHT_CUDA_INFO"
	.sectionflags	@""
	.align	4


	//----- nvinfo : EIATTR_CUDA_API_VERSION
	.align		4
        /*0000*/ 	.byte	0x04, 0x37
        /*0002*/ 	.short	(.L_11 - .L_10)
.L_10:
        /*0004*/ 	.word	0x0000007c


	//----- nvinfo : EIATTR_KPARAM_INFO
	.align		4
.L_11:
        /*0008*/ 	.byte	0x04, 0x17
        /*000a*/ 	.short	(.L_13 - .L_12)
.L_12:
        /*000c*/ 	.word	0x00000000
        /*0010*/ 	.short	0x0007
        /*0012*/ 	.short	0x0038
        /*0014*/ 	.byte	0x00, 0xf0, 0x11, 0x00


	//----- nvinfo : EIATTR_KPARAM_INFO
	.align		4
.L_13:
        /*0018*/ 	.byte	0x04, 0x17
        /*001a*/ 	.short	(.L_15 - .L_14)
.L_14:
        /*001c*/ 	.word	0x00000000
        /*0020*/ 	.short	0x0006
        /*0022*/ 	.short	0x0030
        /*0024*/ 	.byte	0x00, 0xf4, 0x21, 0x00


	//----- nvinfo : EIATTR_KPARAM_INFO
	.align		4
.L_15:
        /*0028*/ 	.byte	0x04, 0x17
        /*002a*/ 	.short	(.L_17 - .L_16)
.L_16:
        /*002c*/ 	.word	0x00000000
        /*0030*/ 	.short	0x0005
        /*0032*/ 	.short	0x0028
        /*0034*/ 	.byte	0x00, 0xf4, 0x21, 0x00


	//----- nvinfo : EIATTR_KPARAM_INFO
	.align		4
.L_17:
        /*0038*/ 	.byte	0x04, 0x17
        /*003a*/ 	.short	(.L_19 - .L_18)
.L_18:
        /*003c*/ 	.word	0x00000000
        /*0040*/ 	.short	0x0004
        /*0042*/ 	.short	0x0020
        /*0044*/ 	.byte	0x00, 0xf4, 0x21, 0x00


	//----- nvinfo : EIATTR_KPARAM_INFO
	.align		4
.L_19:
        /*0048*/ 	.byte	0x04, 0x17
        /*004a*/ 	.short	(.L_21 - .L_20)
.L_20:
        /*004c*/ 	.word	0x00000000
        /*0050*/ 	.short	0x0003
        /*0052*/ 	.short	0x0018
        /*0054*/ 	.byte	0x00, 0xf4, 0x21, 0x00


	//----- nvinfo : EIATTR_KPARAM_INFO
	.align		4
.L_21:
        /*0058*/ 	.byte	0x04, 0x17
        /*005a*/ 	.short	(.L_23 - .L_22)
.L_22:
        /*005c*/ 	.word	0x00000000
        /*0060*/ 	.short	0x0002
        /*0062*/ 	.short	0x0010
        /*0064*/ 	.byte	0x00, 0xf4, 0x21, 0x00


	//----- nvinfo : EIATTR_KPARAM_INFO
	.align		4
.L_23:
        /*0068*/ 	.byte	0x04, 0x17
        /*006a*/ 	.short	(.L_25 - .L_24)
.L_24:
        /*006c*/ 	.word	0x00000000
        /*0070*/ 	.short	0x0001
        /*0072*/ 	.short	0x0008
        /*0074*/ 	.byte	0x00, 0xf4, 0x21, 0x00


	//----- nvinfo : EIATTR_KPARAM_INFO
	.align		4
.L_25:
        /*0078*/ 	.byte	0x04, 0x17
        /*007a*/ 	.short	(.L_27 - .L_26)
.L_26:
        /*007c*/ 	.word	0x00000000
        /*0080*/ 	.short	0x0000
        /*0082*/ 	.short	0x0000
        /*0084*/ 	.byte	0x00, 0xf4, 0x21, 0x00


	//----- nvinfo : EIATTR_SPARSE_MMA_MASK
	.align		4
.L_27:
        /*0088*/ 	.byte	0x03, 0x50
        /*008a*/ 	.short	0x0000


	//----- nvinfo : EIATTR_MAXREG_COUNT
	.align		4
        /*008c*/ 	.byte	0x03, 0x1b
        /*008e*/ 	.short	0x00ff


	//----- nvinfo : EIATTR_EXIT_INSTR_OFFSETS
	.align		4
        /*0090*/ 	.byte	0x04, 0x1c
        /*0092*/ 	.short	(.L_29 - .L_28)


	//   ....[0]....
.L_28:
        /*0094*/ 	.word	0x00000320


	//   ....[1]....
        /*0098*/ 	.word	0x00000340


	//----- nvinfo : EIATTR_REQNTID
	.align		4
.L_29:
        /*009c*/ 	.byte	0x04, 0x10
        /*009e*/ 	.short	(.L_31 - .L_30)
.L_30:
        /*00a0*/ 	.word	0x00000080
        /*00a4*/ 	.word	0x00000001
        /*00a8*/ 	.word	0x00000001


	//----- nvinfo : EIATTR_CBANK_PARAM_SIZE
	.align		4
.L_31:
        /*00ac*/ 	.byte	0x03, 0x19
        /*00ae*/ 	.short	0x003c


	//----- nvinfo : EIATTR_PARAM_CBANK
	.align		4
        /*00b0*/ 	.byte	0x04, 0x0a
        /*00b2*/ 	.short	(.L_33 - .L_32)
	.align		4
.L_32:
        /*00b4*/ 	.word	index@(.nv.constant0.triton_poi_fused__native_batch_norm_legit_no_training_add_37)
        /*00b8*/ 	.short	0x0210
        /*00ba*/ 	.short	0x003c


	//----- nvinfo : EIATTR_SW_WAR
	.align		4
.L_33:
        /*00bc*/ 	.byte	0x04, 0x36
        /*00be*/ 	.short	(.L_35 - .L_34)
.L_34:
        /*00c0*/ 	.word	0x00000008
.L_35:


//--------------------- .nv.callgraph             --------------------------
	.section	.nv.callgraph,"",@"SHT_CUDA_CALLGRAPH"
	.align	4
	.sectionentsize	8
	.align		4
        /*0000*/ 	.word	0x00000000
	.align		4
        /*0004*/ 	.word	0xffffffff
	.align		4
        /*0008*/ 	.word	0x00000000
	.align		4
        /*000c*/ 	.word	0xfffffffe
	.align		4
        /*0010*/ 	.word	0x00000000
	.align		4
        /*0014*/ 	.word	0xfffffffd
	.align		4
        /*0018*/ 	.word	0x00000000
	.align		4
        /*001c*/ 	.word	0xfffffffc


//--------------------- .nv.constant4             --------------------------
	.section	.nv.constant4,"a",@progbits
	.align	8
	.align		8
.nv.constant4:
        /*0000*/ 	.dword	_$_str
	.align		8
        /*0008*/ 	.dword	_$_str_$_2


//--------------------- .text.triton_poi_fused__native_batch_norm_legit_no_training_add_37 --------------------------
	.section	.text.triton_poi_fused__native_batch_norm_legit_no_training_add_37,"ax",@progbits
	.align	128
        .global         triton_poi_fused__native_batch_norm_legit_no_training_add_37
        .type           triton_poi_fused__native_batch_norm_legit_no_training_add_37,@function
        .size           triton_poi_fused__native_batch_norm_legit_no_training_add_37,(.L_x_1 - triton_poi_fused__native_batch_norm_legit_no_training_add_37)
        .other          triton_poi_fused__native_batch_norm_legit_no_training_add_37,@"STO_CUDA_ENTRY STV_DEFAULT"
triton_poi_fused__native_batch_norm_legit_no_training_add_37:
.text.triton_poi_fused__native_batch_norm_legit_no_training_add_37:
[----:B------:R-:W0:Y:S01]  /*0000*/  LDC R1, c[0x0][0x28] ;  /* 0x00000a00ff017b82 */ /* 0x000e220000000800 */
[----:B------:R-:W1:Y:S07]  /*0010*/  S2R R0, SR_TID.X ;  /* 0x0000000000007919 */ /* 0x000e6e0000002100 */
[----:B------:R-:W2:Y:S01]  /*0020*/  LDC.64 R12, c[0x0][0x228] ;  /* 0x00008a00ff0c7b82 */ /* 0x000ea20000000a00 */
[----:B------:R-:W-:Y:S01]  /*0030*/  ULDC.64 UR4, c[0x0][0x208] ;  /* 0x0000820000047ab9 */ /* 0x000fe20000000a00 */
[----:B------:R-:W3:Y:S06]  /*0040*/  S2R R3, SR_CTAID.X ;  /* 0x0000000000037919 */ /* 0x000eec0000002500 */
[----:B------:R-:W4:Y:S08]  /*0050*/  LDC.64 R8, c[0x0][0x218] ;  /* 0x00008600ff087b82 */ /* 0x000f300000000a00 */
[----:B------:R-:W5:Y:S08]  /*0060*/  LDC.64 R10, c[0x0][0x220] ;  /* 0x00008800ff0a7b82 */ /* 0x000f700000000a00 */
[----:B------:R-:W5:Y:S01]  /*0070*/  LDC.64 R14, c[0x0][0x230] ;  /* 0x00008c00ff0e7b82 */ /* 0x000f620000000a00 */
[----:B-1----:R-:W-:-:S07]  /*0080*/  LOP3.LUT R0, R0, 0x7f, RZ, 0xc0, !PT ;  /* 0x0000007f00007812 */ /* 0x002fce00078ec0ff */
[----:B------:R-:W1:Y:S01]  /*0090*/  LDC.64 R16, c[0x0][0x238] ;  /* 0x00008e00ff107b82 */ /* 0x000e620000000a00 */
[----:B---3--:R-:W-:-:S04]  /*00a0*/  LEA R0, R3, R0, 0x7 ;  /* 0x0000000003007211 */ /* 0x008fc800078e38ff */
[C---:B------:R-:W-:Y:S01]  /*00b0*/  ISETP.GE.AND P2, PT, R0.reuse, 0xc00, PT ;  /* 0x00000c000000780c */ /* 0x040fe20003f46270 */
[----:B------:R-:W-:Y:S02]  /*00c0*/  IMAD.HI R2, R0, 0x2aaaaaab, RZ ;  /* 0x2aaaaaab00027827 */ /* 0x000fe400078e02ff */
[----:B------:R-:W3:Y:S03]  /*00d0*/  LDC.64 R4, c[0x0][0x210] ;  /* 0x00008400ff047b82 */ /* 0x000ee60000000a00 */
[----:B------:R-:W-:-:S04]  /*00e0*/  SHF.R.U32.HI R3, RZ, 0x1f, R2 ;  /* 0x0000001fff037819 */ /* 0x000fc80000011602 */
[----:B------:R-:W-:-:S05]  /*00f0*/  LEA.HI R3, R2, R3, RZ, 0x1b ;  /* 0x0000000302037211 */ /* 0x000fca00078fd8ff */
[----:B------:R-:W-:Y:S01]  /*0100*/  IMAD R19, R3, -0xc0, R0 ;  /* 0xffffff4003137824 */ /* 0x000fe200078e0200 */
[----:B------:R-:W-:-:S03]  /*0110*/  CS2R R2, SRZ ;  /* 0x0000000000027805 */ /* 0x000fc6000001ff00 */
[----:B--2---:R-:W-:-:S05]  /*0120*/  IMAD.WIDE R12, R19, 0x4, R12 ;  /* 0x00000004130c7825 */ /* 0x004fca00078e020c */
[----:B------:R2:W3:Y:S01]  /*0130*/  @!P2 LDG.E.EL R2, desc[UR4][R12.64] ;  /* 0x000000040c02a981 */ /* 0x0004e2000c2e1900 */
[----:B------:R-:W-:Y:S01]  /*0140*/  CS2R R6, SRZ ;  /* 0x0000000000067805 */ /* 0x000fe2000001ff00 */
[----:B----4-:R-:W-:Y:S01]  /*0150*/  IMAD.WIDE R8, R0, 0x4, R8 ;  /* 0x0000000400087825 */ /* 0x010fe200078e0208 */
[----:B------:R-:W-:-:S03]  /*0160*/  HFMA2.MMA R18, -RZ, RZ, 0, 0 ;  /* 0x00000000ff127435 */ /* 0x000fc600000001ff */
[C---:B-----5:R-:W-:Y:S01]  /*0170*/  IMAD.WIDE R10, R19.reuse, 0x4, R10 ;  /* 0x00000004130a7825 */ /* 0x060fe200078e020a */
[----:B------:R4:W5:Y:S04]  /*0180*/  @!P2 LDG.E R6, desc[UR4][R8.64] ;  /* 0x000000040806a981 */ /* 0x000968000c1e1900 */
[----:B------:R3:W5:Y:S01]  /*0190*/  @!P2 LDG.E.EL R3, desc[UR4][R10.64] ;  /* 0x000000040a03a981 */ /* 0x000762000c2e1900 */
[----:B0-2---:R-:W-:-:S04]  /*01a0*/  IMAD.WIDE R12, R19, 0x4, R14 ;  /* 0x00000004130c7825 */ /* 0x005fc800078e020e */
[----:B-1----:R-:W-:Y:S01]  /*01b0*/  IMAD.WIDE R14, R19, 0x4, R16 ;  /* 0x00000004130e7825 */ /* 0x002fe200078e0210 */
[----:B------:R-:W-:Y:S01]  /*01c0*/  MOV R16, RZ ;  /* 0x000000ff00107202 */ /* 0x000fe20000000f00 */
[----:B------:R-:W2:Y:S01]  /*01d0*/  @!P2 LDG.E.EL R7, desc[UR4][R12.64] ;  /* 0x000000040c07a981 */ /* 0x000ea2000c2e1900 */
[----:B----4-:R-:W0:Y:S01]  /*01e0*/  LDC.64 R8, c[0x0][0x240] ;  /* 0x00009000ff087b82 */ /* 0x010e220000000a00 */
[----:B---3--:R-:W-:Y:S02]  /*01f0*/  IMAD.WIDE R4, R0, 0x4, R4 ;  /* 0x0000000400047825 */ /* 0x008fe400078e0204 */
[----:B------:R-:W2:Y:S04]  /*0200*/  @!P2 LDG.E.EL R18, desc[UR4][R14.64] ;  /* 0x000000040e12a981 */ /* 0x000ea8000c2e1900 */
[----:B------:R-:W3:Y:S01]  /*0210*/  @!P2 LDG.E R16, desc[UR4][R4.64] ;  /* 0x000000040410a981 */ /* 0x000ee2000c1e1900 */
[----:B------:R-:W-:Y:S01]  /*0220*/  HFMA2.MMA R11, -RZ, RZ, 1.625, 0 ;  /* 0x3e800000ff0b7435 */ /* 0x000fe200000001ff */
[----:B------:R-:W-:-:S04]  /*0230*/  FADD R2, R2, 9.9999997473787516356e-06 ;  /* 0x3727c5ac02027421 */ /* 0x000fc80000000000 */
[----:B------:R-:W1:Y:S01]  /*0240*/  MUFU.SQRT R10, R2 ;  /* 0x00000002000a7308 */ /* 0x000e620000002000 */
[----:B-----5:R-:W-:Y:S01]  /*0250*/  FADD R3, -R3, R6 ;  /* 0x0000000603037221 */ /* 0x020fe20000000100 */
[C---:B-1----:R-:W-:Y:S02]  /*0260*/  FSETP.GT.AND P0, PT, R10.reuse, 8.50705917302346158658e+37, PT ;  /* 0x7e8000000a00780b */ /* 0x042fe40003f04000 */
[----:B------:R-:W-:Y:S02]  /*0270*/  FSETP.GEU.AND P1, PT, R10, 1.175494350822287508e-38, PT ;  /* 0x008000000a00780b */ /* 0x000fe40003f2e000 */
[----:B------:R-:W-:-:S09]  /*0280*/  FSEL R11, R11, 1, P0 ;  /* 0x3f8000000b0b7808 */ /* 0x000fd20000000000 */
[----:B------:R-:W-:Y:S02]  /*0290*/  @P0 FMUL R10, R10, 0.25 ;  /* 0x3e8000000a0a0820 */ /* 0x000fe40000400000 */
[----:B------:R-:W-:Y:S02]  /*02a0*/  @!P1 FMUL R11, R11, 16777216 ;  /* 0x4b8000000b0b9820 */ /* 0x000fe40000400000 */
[----:B------:R-:W-:-:S06]  /*02b0*/  @!P1 FMUL R10, R10, 16777216 ;  /* 0x4b8000000a0a9820 */ /* 0x000fcc0000400000 */
[----:B------:R-:W1:Y:S02]  /*02c0*/  MUFU.RCP R10, R10 ;  /* 0x0000000a000a7308 */ /* 0x000e640000001000 */
[----:B-1----:R-:W-:-:S04]  /*02d0*/  FMUL R2, R10, R11 ;  /* 0x0000000b0a027220 */ /* 0x002fc80000400000 */
[----:B------:R-:W-:-:S04]  /*02e0*/  FMUL R3, R3, R2 ;  /* 0x0000000203037220 */ /* 0x000fc80000400000 */
[----:B--2---:R-:W-:Y:S01]  /*02f0*/  FFMA R7, R3, R7, R18 ;  /* 0x0000000703077223 */ /* 0x004fe20000000012 */
[----:B0-----:R-:W-:-:S04]  /*0300*/  IMAD.WIDE R2, R0, 0x4, R8 ;  /* 0x0000000400027825 */ /* 0x001fc800078e0208 */
[----:B---3--:R-:W-:Y:S01]  /*0310*/  FADD R7, R7, R16 ;  /* 0x0000001007077221 */ /* 0x008fe20000000000 */
[----:B------:R-:W-:Y:S06]  /*0320*/  @P2 EXIT ;  /* 0x000000000000294d */ /* 0x000fec0003800000 */
[----:B------:R-:W-:Y:S01]  /*0330*/  STG.E desc[UR4][R2.64], R7 ;  /* 0x0000000702007986 */ /* 0x000fe2000c101904 */
[----:B------:R-:W-:Y:S05]  /*0340*/  EXIT ;  /* 0x000000000000794d */ /* 0x000fea0003800000 */
.L_x_0:
[----:B------:R-:W-:-:S00]  /*0350*/  BRA `(.L_x_0) ;  /* 0xfffffffc00fc7947 */ /* 0x000fc0000383ffff */
[----:B------:R-:W-:-:S00]  /*0360*/  NOP ;  /* 0x0000000000007918 */ /* 0x000fc00000000000 */
        /* <DEDUP_REMOVED lines=9> */
.L_x_1:


//--------------------- .nv.global.init           --------------------------
	.section	.nv.global.init,"aw",@progbits
.nv.global.init:
	.type		_$_str,@object
	.size		_$_str,(_$_str_$_2 - _$_str)
_$_str:
        /*0000*/ 	.byte	0x5f, 0x5f, 0x43, 0x55, 0x44, 0x41, 0x5f, 0x46, 0x54, 0x5a, 0x00
	.type		_$_str_$_2,@object
	.size		_$_str_$_2,(.L_1 - _$_str_$_2)
_$_str_$_2:
        /*000b*/ 	.byte	0x5f, 0x5f, 0x43, 0x55, 0x44, 0x41, 0x5f, 0x50, 0x52, 0x45, 0x43, 0x5f, 0x53, 0x51, 0x52, 0x54
        /*001b*/ 	.byte	0x00
.L_1:


//--------------------- .nv.constant0.triton_poi_fused__native_batch_norm_legit_no_training_add_37 --------------------------
	.section	.nv.constant0.triton_poi_fused__native_batch_norm_legit_no_training_add_37,"a",@progbits
	.sectionflags	@""
	.align	4
.nv.constant0.triton_poi_fused__native_batch_norm_legit_no_training_add_37:
	.zero		588
